	.headerflags	@"EF_CUDA_TEXMODE_UNIFIED EF_CUDA_64BIT_ADDRESS EF_CUDA_ACCELERATORS EF_CUDA_SM90 EF_CUDA_VIRTUAL_SM(EF_CUDA_SM90)"
	.elftype	@"ET_EXEC"


//--------------------- .nv.info                  --------------------------
	.section	.nv.info,"",@"SHT_CUDA_INFO"
	.align	4


	//----- nvinfo : EIATTR_REGCOUNT
	.align		4
        /*0000*/ 	.byte	0x04, 0x2f
        /*0002*/ 	.short	(.L_3 - .L_2)
	.align		4
.L_2:
        /*0004*/ 	.word	index@(triton_poi_fused__native_batch_norm_legit_no_training_mul_sigmoid_1)
        /*0008*/ 	.word	0x00000010


	//----- nvinfo : EIATTR_MIN_STACK_SIZE
	.align		4
.L_3:
        /*000c*/ 	.byte	0x04, 0x12
        /*000e*/ 	.short	(.L_5 - .L_4)
	.align		4
.L_4:
        /*0010*/ 	.word	index@(triton_poi_fused__native_batch_norm_legit_no_training_mul_sigmoid_1)
        /*0014*/ 	.word	0x00000000


	//----- nvinfo : EIATTR_FRAME_SIZE
	.align		4
.L_5:
        /*0018*/ 	.byte	0x04, 0x11
        /*001a*/ 	.short	(.L_7 - .L_6)
	.align		4
.L_6:
        /*001c*/ 	.word	index@(triton_poi_fused__native_batch_norm_legit_no_training_mul_sigmoid_1)
        /*0020*/ 	.word	0x00000000


	//----- nvinfo : EIATTR_MIN_STACK_SIZE
	.align		4
.L_7:
        /*0024*/ 	.byte	0x04, 0x12
        /*0026*/ 	.short	(.L_9 - .L_8)
	.align		4
.L_8:
        /*0028*/ 	.word	index@(triton_poi_fused__native_batch_norm_legit_no_training_mul_sigmoid_1)
        /*002c*/ 	.word	0x00000000
.L_9:


//--------------------- .nv.info.triton_poi_fused__native_batch_norm_legit_no_training_mul_sigmoid_1 --------------------------
	.section	.nv.info.triton_poi_fused__native_batch_norm_legit_no_training_mul_sigmoid_1,"",@"SHT_CUDA_INFO"
	.sectionflags	@""
	.align	4


	//----- nvinfo : EIATTR_CUDA_API_VERSION
	.align		4
        /*0000*/ 	.byte	0x04, 0x37
        /*0002*/ 	.short	(.L_11 - .L_10)
.L_10:
        /*0004*/ 	.word	0x0000007c


	//----- nvinfo : EIATTR_KPARAM_INFO
	.align		4
.L_11:
        /*0008*/ 	.byte	0x04, 0x17
        /*000a*/ 	.short	(.L_13 - .L_12)
.L_12:
        /*000c*/ 	.word	0x00000000
        /*0010*/ 	.short	0x0006
        /*0012*/ 	.short	0x0030
        /*0014*/ 	.byte	0x00, 0xf0, 0x11, 0x00


	//----- nvinfo : EIATTR_KPARAM_INFO
	.align		4
.L_13:
        /*0018*/ 	.byte	0x04, 0x17
        /*001a*/ 	.short	(.L_15 - .L_14)
.L_14:
        /*001c*/ 	.word	0x00000000
        /*0020*/ 	.short	0x0005
        /*0022*/ 	.short	0x0028
        /*0024*/ 	.byte	0x00, 0xf4, 0x21, 0x00


	//----- nvinfo : EIATTR_KPARAM_INFO
	.align		4
.L_15:
        /*0028*/ 	.byte	0x04, 0x17
        /*002a*/ 	.short	(.L_17 - .L_16)
.L_16:
        /*002c*/ 	.word	0x00000000
        /*0030*/ 	.short	0x0004
        /*0032*/ 	.short	0x0020
        /*0034*/ 	.byte	0x00, 0xf4, 0x21, 0x00


	//----- nvinfo : EIATTR_KPARAM_INFO
	.align		4
.L_17:
        /*0038*/ 	.byte	0x04, 0x17
        /*003a*/ 	.short	(.L_19 - .L_18)
.L_18:
        /*003c*/ 	.word	0x00000000
        /*0040*/ 	.short	0x0003
        /*0042*/ 	.short	0x0018
        /*0044*/ 	.byte	0x00, 0xf4, 0x21, 0x00


	//----- nvinfo : EIATTR_KPARAM_INFO
	.align		4
.L_19:
        /*0048*/ 	.byte	0x04, 0x17
        /*004a*/ 	.short	(.L_21 - .L_20)
.L_20:
        /*004c*/ 	.word	0x00000000
        /*0050*/ 	.short	0x0002
        /*0052*/ 	.short	0x0010
        /*0054*/ 	.byte	0x00, 0xf4, 0x21, 0x00


	//----- nvinfo : EIATTR_KPARAM_INFO
	.align		4
.L_21:
        /*0058*/ 	.byte	0x04, 0x17
        /*005a*/ 	.short	(.L_23 - .L_22)
.L_22:
        /*005c*/ 	.word	0x00000000
        /*0060*/ 	.short	0x0001
        /*0062*/ 	.short	0x0008
        /*0064*/ 	.byte	0x00, 0xf4, 0x21, 0x00


	//----- nvinfo : EIATTR_KPARAM_INFO
	.align		4
.L_23:
        /*0068*/ 	.byte	0x04, 0x17
        /*006a*/ 	.short	(.L_25 - .L_24)
.L_24:
        /*006c*/ 	.word	0x00000000
        /*0070*/ 	.short	0x0000
        /*0072*/ 	.short	0x0000
        /*0074*/ 	.byte	0x00, 0xf4, 0x21, 0x00


	//----- nvinfo : EIATTR_SPARSE_MMA_MASK
	.align		4
.L_25:
        /*0078*/ 	.byte	0x03, 0x50
        /*007a*/ 	.short	0x0000


	//----- nvinfo : EIATTR_MAXREG_COUNT
	.align		4
        /*007c*/ 	.byte	0x03, 0x1b
        /*007e*/ 	.short	0x00ff


	//----- nvinfo : EIATTR_EXIT_INSTR_OFFSETS
	.align		4
        /*0080*/ 	.byte	0x04, 0x1c
        /*0082*/ 	.short	(.L_27 - .L_26)


	//   ....[0]....
.L_26:
        /*0084*/ 	.word	0x000003a0


	//----- nvinfo : EIATTR_REQNTID
	.align		4
.L_27:
        /*0088*/ 	.byte	0x04, 0x10
        /*008a*/ 	.short	(.L_29 - .L_28)
.L_28:
        /*008c*/ 	.word	0x00000080
        /*0090*/ 	.word	0x00000001
        /*0094*/ 	.word	0x00000001


	//----- nvinfo : EIATTR_CBANK_PARAM_SIZE
	.align		4
.L_29:
        /*0098*/ 	.byte	0x03, 0x19
        /*009a*/ 	.short	0x0034


	//----- nvinfo : EIATTR_PARAM_CBANK
	.align		4
        /*009c*/ 	.byte	0x04, 0x0a
        /*009e*/ 	.short	(.L_31 - .L_30)
	.align		4
.L_30:
        /*00a0*/ 	.word	index@(.nv.constant0.triton_poi_fused__native_batch_norm_legit_no_training_mul_sigmoid_1)
        /*00a4*/ 	.short	0x0210
        /*00a6*/ 	.short	0x0034


	//----- nvinfo : EIATTR_SW_WAR
	.align		4
.L_31:
        /*00a8*/ 	.byte	0x04, 0x36
        /*00aa*/ 	.short	(.L_33 - .L_32)
.L_32:
        /*00ac*/ 	.word	0x00000008
.L_33:


//--------------------- .nv.callgraph             --------------------------
	.section	.nv.callgraph,"",@"SHT_CUDA_CALLGRAPH"
	.align	4
	.sectionentsize	8
	.align		4
        /*0000*/ 	.word	0x00000000
	.align		4
        /*0004*/ 	.word	0xffffffff
	.align		4
        /*0008*/ 	.word	0x00000000
	.align		4
        /*000c*/ 	.word	0xfffffffe
	.align		4
        /*0010*/ 	.word	0x00000000
	.align		4
        /*0014*/ 	.word	0xfffffffd
	.align		4
        /*0018*/ 	.word	0x00000000
	.align		4
        /*001c*/ 	.word	0xfffffffc


//--------------------- .nv.constant4             --------------------------
	.section	.nv.constant4,"a",@progbits
	.align	8
	.align		8
.nv.constant4:
        /*0000*/ 	.dword	_$_str
	.align		8
        /*0008*/ 	.dword	_$_str_$_2


//--------------------- .text.triton_poi_fused__native_batch_norm_legit_no_training_mul_sigmoid_1 --------------------------
	.section	.text.triton_poi_fused__native_batch_norm_legit_no_training_mul_sigmoid_1,"ax",@progbits
	.align	128
        .global         triton_poi_fused__native_batch_norm_legit_no_training_mul_sigmoid_1
        .type           triton_poi_fused__native_batch_norm_legit_no_training_mul_sigmoid_1,@function
        .size           triton_poi_fused__native_batch_norm_legit_no_training_mul_sigmoid_1,(.L_x_1 - triton_poi_fused__native_batch_norm_legit_no_training_mul_sigmoid_1)
        .other          triton_poi_fused__native_batch_norm_legit_no_training_mul_sigmoid_1,@"STO_CUDA_ENTRY STV_DEFAULT"
triton_poi_fused__native_batch_norm_legit_no_training_mul_sigmoid_1:
.text.triton_poi_fused__native_batch_norm_legit_no_training_mul_sigmoid_1:
[----:B------:R-:W-:Y:S01]  /*0000*/  LDC R1, c[0x0][0x28] ;  /* 0x00000a00ff017b82 */ /* 0x000fe20000000800 */
[----:B------:R-:W1:Y:S07]  /*0010*/  S2R R0, SR_TID.X ;  /* 0x0000000000007919 */ /* 0x000e6e0000002100 */
[----:B------:R-:W2:Y:S01]  /*0020*/  LDC.64 R6, c[0x0][0x228] ;  /* 0x00008a00ff067b82 */ /* 0x000ea20000000a00 */
[----:B------:R-:W-:Y:S01]  /*0030*/  ULDC.64 UR4, c[0x0][0x208] ;  /* 0x0000820000047ab9 */ /* 0x000fe20000000a00 */
[----:B------:R-:W3:Y:S06]  /*0040*/  S2R R3, SR_CTAID.X ;  /* 0x0000000000037919 */ /* 0x000eec0000002500 */
[----:B------:R-:W4:Y:S08]  /*0050*/  LDC.64 R4, c[0x0][0x220] ;  /* 0x00008800ff047b82 */ /* 0x000f300000000a00 */
[----:B------:R-:W5:Y:S08]  /*0060*/  LDC.64 R8, c[0x0][0x230] ;  /* 0x00008c00ff087b82 */ /* 0x000f700000000a00 */
[----:B------:R-:W5:Y:S01]  /*0070*/  LDC.64 R10, c[0x0][0x238] ;  /* 0x00008e00ff0a7b82 */ /* 0x000f620000000a00 */
[----:B-1----:R-:W-:-:S02]  /*0080*/  LOP3.LUT R0, R0, 0x7f, RZ, 0xc0, !PT ;  /* 0x0000007f00007812 */ /* 0x002fc400078ec0ff */
[----:B---3--:R-:W-:Y:S02]  /*0090*/  SHF.R.S32.HI R2, RZ, 0x18, R3 ;  /* 0x00000018ff027819 */ /* 0x008fe40000011403 */
[----:B------:R-:W-:Y:S02]  /*00a0*/  LEA R0, R3, R0, 0x7 ;  /* 0x0000000003007211 */ /* 0x000fe400078e38ff */
[----:B------:R-:W-:-:S04]  /*00b0*/  SGXT R3, R2, 0x1 ;  /* 0x000000010203781a */ /* 0x000fc80000000200 */
[----:B------:R-:W-:-:S04]  /*00c0*/  LEA.HI R3, R3, R0, RZ, 0x8 ;  /* 0x0000000003037211 */ /* 0x000fc800078f40ff */
[----:B------:R-:W-:-:S04]  /*00d0*/  SHF.R.S32.HI R3, RZ, 0x8, R3 ;  /* 0x00000008ff037819 */ /* 0x000fc80000011403 */
[----:B------:R-:W-:-:S04]  /*00e0*/  LEA.HI R2, R3, R3, RZ, 0x3 ;  /* 0x0000000303027211 */ /* 0x000fc800078f18ff */
[----:B------:R-:W-:-:S04]  /*00f0*/  LOP3.LUT R2, R2, 0xfffffff8, RZ, 0xc0, !PT ;  /* 0xfffffff802027812 */ /* 0x000fc800078ec0ff */
[----:B------:R-:W-:Y:S02]  /*0100*/  IADD3 R13, R3, -R2, RZ ;  /* 0x80000002030d7210 */ /* 0x000fe40007ffe0ff */
[----:B------:R-:W1:Y:S03]  /*0110*/  LDC.64 R2, c[0x0][0x218] ;  /* 0x00008600ff027b82 */ /* 0x000e660000000a00 */
[----:B--2---:R-:W-:-:S06]  /*0120*/  IMAD.WIDE R6, R13, 0x4, R6 ;  /* 0x000000040d067825 */ /* 0x004fcc00078e0206 */
[----:B------:R-:W2:Y:S01]  /*0130*/  LDG.E.EL R6, desc[UR4][R6.64] ;  /* 0x0000000406067981 */ /* 0x000ea2000c2e1900 */
[----:B----4-:R-:W-:-:S04]  /*0140*/  IMAD.WIDE R4, R13, 0x4, R4 ;  /* 0x000000040d047825 */ /* 0x010fc800078e0204 */
[C---:B-----5:R-:W-:Y:S02]  /*0150*/  IMAD.WIDE R8, R13.reuse, 0x4, R8 ;  /* 0x000000040d087825 */ /* 0x060fe400078e0208 */
[----:B------:R3:W4:Y:S02]  /*0160*/  LDG.E.EL R5, desc[UR4][R4.64] ;  /* 0x0000000404057981 */ /* 0x000724000c2e1900 */
[----:B0-----:R-:W-:Y:S02]  /*0170*/  IMAD.WIDE R10, R13, 0x4, R10 ;  /* 0x000000040d0a7825 */ /* 0x001fe400078e020a */
[----:B------:R-:W5:Y:S02]  /*0180*/  LDG.E.EL R8, desc[UR4][R8.64] ;  /* 0x0000000408087981 */ /* 0x000f64000c2e1900 */
[----:B-1----:R-:W-:Y:S02]  /*0190*/  IMAD.WIDE R2, R0, 0x4, R2 ;  /* 0x0000000400027825 */ /* 0x002fe400078e0202 */
[----:B------:R-:W5:Y:S04]  /*01a0*/  LDG.E.EL R11, desc[UR4][R10.64] ;  /* 0x000000040a0b7981 */ /* 0x000f68000c2e1900 */
[----:B------:R-:W4:Y:S01]  /*01b0*/  LDG.E R2, desc[UR4][R2.64] ;  /* 0x0000000402027981 */ /* 0x000f22000c1e1900 */
[----:B------:R-:W-:Y:S01]  /*01c0*/  HFMA2.MMA R12, -RZ, RZ, 1.625, 0 ;  /* 0x3e800000ff0c7435 */ /* 0x000fe200000001ff */
[----:B--2---:R-:W-:-:S04]  /*01d0*/  FADD R6, R6, 0.0010000000474974513054 ;  /* 0x3a83126f06067421 */ /* 0x004fc80000000000 */
[----:B------:R-:W0:Y:S02]  /*01e0*/  MUFU.SQRT R7, R6 ;  /* 0x0000000600077308 */ /* 0x000e240000002000 */
[C---:B0-----:R-:W-:Y:S02]  /*01f0*/  FSETP.GT.AND P0, PT, R7.reuse, 8.50705917302346158658e+37, PT ;  /* 0x7e8000000700780b */ /* 0x041fe40003f04000 */
[----:B------:R-:W-:-:S11]  /*0200*/  FSETP.GEU.AND P1, PT, R7, 1.175494350822287508e-38, PT ;  /* 0x008000000700780b */ /* 0x000fd60003f2e000 */
[----:B------:R-:W-:-:S04]  /*0210*/  @P0 FMUL R7, R7, 0.25 ;  /* 0x3e80000007070820 */ /* 0x000fc80000400000 */
[----:B------:R-:W-:-:S06]  /*0220*/  @!P1 FMUL R7, R7, 16777216 ;  /* 0x4b80000007079820 */ /* 0x000fcc0000400000 */
[----:B------:R-:W0:Y:S01]  /*0230*/  MUFU.RCP R7, R7 ;  /* 0x0000000700077308 */ /* 0x000e220000001000 */
[----:B---3--:R-:W-:Y:S01]  /*0240*/  FSEL R4, R12, 1, P0 ;  /* 0x3f8000000c047808 */ /* 0x008fe20000000000 */
[----:B----4-:R-:W-:-:S04]  /*0250*/  FADD R2, R2, -R5 ;  /* 0x8000000502027221 */ /* 0x010fc80000000000 */
[----:B------:R-:W-:-:S04]  /*0260*/  @!P1 FMUL R4, R4, 16777216 ;  /* 0x4b80000004049820 */ /* 0x000fc80000400000 */
[----:B0-----:R-:W-:-:S04]  /*0270*/  FMUL R3, R7, R4 ;  /* 0x0000000407037220 */ /* 0x001fc80000400000 */
[----:B------:R-:W-:-:S04]  /*0280*/  FMUL R2, R2, R3 ;  /* 0x0000000302027220 */ /* 0x000fc80000400000 */
[----:B-----5:R-:W-:-:S04]  /*0290*/  FFMA R8, R8, R2, R11 ;  /* 0x0000000208087223 */ /* 0x020fc8000000000b */
[----:B------:R-:W-:-:S04]  /*02a0*/  FADD R2, RZ, -R8 ;  /* 0x80000008ff027221 */ /* 0x000fc80000000000 */
[----:B------:R-:W-:-:S05]  /*02b0*/  FMUL R4, R2, 1.4426950216293334961 ;  /* 0x3fb8aa3b02047820 */ /* 0x000fca0000400000 */
[----:B------:R-:W-:-:S13]  /*02c0*/  FSETP.GEU.AND P0, PT, R4, -126, PT ;  /* 0xc2fc00000400780b */ /* 0x000fda0003f0e000 */
[----:B------:R-:W-:-:S04]  /*02d0*/  @!P0 FMUL R4, R4, 0.5 ;  /* 0x3f00000004048820 */ /* 0x000fc80000400000 */
[----:B------:R-:W0:Y:S02]  /*02e0*/  MUFU.EX2 R2, R4 ;  /* 0x0000000400027308 */ /* 0x000e240000000800 */
[----:B0-----:R-:W-:-:S04]  /*02f0*/  @!P0 FMUL R2, R2, R2 ;  /* 0x0000000202028220 */ /* 0x001fc80000400000 */
[----:B------:R-:W-:Y:S02]  /*0300*/  FADD R5, R2, 1 ;  /* 0x3f80000002057421 */ /* 0x000fe40000000000 */
[----:B------:R-:W0:Y:S03]  /*0310*/  LDC.64 R2, c[0x0][0x210] ;  /* 0x00008400ff027b82 */ /* 0x000e260000000a00 */
[----:B------:R-:W-:-:S13]  /*0320*/  FSETP.GT.AND P0, PT, R5, 8.50705917302346158658e+37, PT ;  /* 0x7e8000000500780b */ /* 0x000fda0003f04000 */
[----:B------:R-:W-:-:S06]  /*0330*/  @P0 FMUL R5, R5, 0.25 ;  /* 0x3e80000005050820 */ /* 0x000fcc0000400000 */
[----:B------:R-:W1:Y:S01]  /*0340*/  MUFU.RCP R5, R5 ;  /* 0x0000000500057308 */ /* 0x000e620000001000 */
[----:B------:R-:W-:Y:S01]  /*0350*/  FSEL R6, R12, 1, P0 ;  /* 0x3f8000000c067808 */ /* 0x000fe20000000000 */
[----:B0-----:R-:W-:-:S04]  /*0360*/  IMAD.WIDE R2, R0, 0x4, R2 ;  /* 0x0000000400027825 */ /* 0x001fc800078e0202 */
[----:B-1----:R-:W-:-:S04]  /*0370*/  FMUL R7, R5, R6 ;  /* 0x0000000605077220 */ /* 0x002fc80000400000 */
[----:B------:R-:W-:-:S05]  /*0380*/  FMUL R7, R8, R7 ;  /* 0x0000000708077220 */ /* 0x000fca0000400000 */
[----:B------:R-:W-:Y:S01]  /*0390*/  STG.E desc[UR4][R2.64], R7 ;  /* 0x0000000702007986 */ /* 0x000fe2000c101904 */
[----:B------:R-:W-:Y:S05]  /*03a0*/  EXIT ;  /* 0x000000000000794d */ /* 0x000fea0003800000 */
.L_x_0:
[----:B------:R-:W-:-:S00]  /*03b0*/  BRA `(.L_x_0) ;  /* 0xfffffffc00fc7947 */ /* 0x000fc0000383ffff */
[----:B------:R-:W-:-:S00]  /*03c0*/  NOP ;  /* 0x0000000000007918 */ /* 0x000fc00000000000 */
        /* <DEDUP_REMOVED lines=11> */
.L_x_1:


//--------------------- .nv.global.init           --------------------------
	.section	.nv.global.init,"aw",@progbits
.nv.global.init:
	.type		_$_str,@object
	.size		_$_str,(_$_str_$_2 - _$_str)
_$_str:
        /*0000*/ 	.byte	0x5f, 0x5f, 0x43, 0x55, 0x44, 0x41, 0x5f, 0x46, 0x54, 0x5a, 0x00
	.type		_$_str_$_2,@object
	.size		_$_str_$_2,(.L_1 - _$_str_$_2)
_$_str_$_2:
        /*000b*/ 	.byte	0x5f, 0x5f, 0x43, 0x55, 0x44, 0x41, 0x5f, 0x50, 0x52, 0x45, 0x43, 0x5f, 0x53, 0x51, 0x52, 0x54
        /*001b*/ 	.byte	0x00
.L_1:


//--------------------- .nv.constant0.triton_poi_fused__native_batch_norm_legit_no_training_mul_sigmoid_1 --------------------------
	.section	.nv.constant0.triton_poi_fused__native_batch_norm_legit_no_training_mul_sigmoid_1,"a",@progbits
	.sectionflags	@""
	.align	4
.nv.constant0.triton_poi_fused__native_batch_norm_legit_no_training_mul_sigmoid_1:
	.zero		580
